	.headerflags	@"EF_CUDA_TEXMODE_UNIFIED EF_CUDA_64BIT_ADDRESS EF_CUDA_ACCELERATORS EF_CUDA_SM90 EF_CUDA_VIRTUAL_SM(EF_CUDA_SM90)"
	.elftype	@"ET_EXEC"


//--------------------- .nv.info                  --------------------------
	.section	.nv.info,"",@"SHT_CUDA_INFO"
	.align	4


	//----- nvinfo : EIATTR_REGCOUNT
	.align		4
        /*0000*/ 	.byte	0x04, 0x2f
        /*0002*/ 	.short	(.L_3 - .L_2)
	.align		4
.L_2:
        /*0004*/ 	.word	index@(triton_poi_fused__native_batch_norm_legit_no_training_relu_32)
        /*0008*/ 	.word	0x00000030


	//----- nvinfo : EIATTR_MIN_STACK_SIZE
	.align		4
.L_3:
        /*000c*/ 	.byte	0x04, 0x12
        /*000e*/ 	.short	(.L_5 - .L_4)
	.align		4
.L_4:
        /*0010*/ 	.word	index@(triton_poi_fused__native_batch_norm_legit_no_training_relu_32)
        /*0014*/ 	.word	0x00000000


	//----- nvinfo : EIATTR_FRAME_SIZE
	.align		4
.L_5:
        /*0018*/ 	.byte	0x04, 0x11
        /*001a*/ 	.short	(.L_7 - .L_6)
	.align		4
.L_6:
        /*001c*/ 	.word	index@(triton_poi_fused__native_batch_norm_legit_no_training_relu_32)
        /*0020*/ 	.word	0x00000000


	//----- nvinfo : EIATTR_MIN_STACK_SIZE
	.align		4
.L_7:
        /*0024*/ 	.byte	0x04, 0x12
        /*0026*/ 	.short	(.L_9 - .L_8)
	.align		4
.L_8:
        /*0028*/ 	.word	index@(triton_poi_fused__native_batch_norm_legit_no_training_relu_32)
        /*002c*/ 	.word	0x00000000
.L_9:


//--------------------- .nv.info.triton_poi_fused__native_batch_norm_legit_no_training_relu_32 --------------------------
	.section	.nv.info.triton_poi_fused__native_batch_norm_legit_no_training_relu_32,"",@"SHT_CUDA_INFO"
	.sectionflags	@""
	.align	4


	//----- nvinfo : EIATTR_CUDA_API_VERSION
	.align		4
        /*0000*/ 	.byte	0x04, 0x37
        /*0002*/ 	.short	(.L_11 - .L_10)
.L_10:
        /*0004*/ 	.word	0x0000007c


	//----- nvinfo : EIATTR_KPARAM_INFO
	.align		4
.L_11:
        /*0008*/ 	.byte	0x04, 0x17
        /*000a*/ 	.short	(.L_13 - .L_12)
.L_12:
        /*000c*/ 	.word	0x00000000
        /*0010*/ 	.short	0x0006
        /*0012*/ 	.short	0x0030
        /*0014*/ 	.byte	0x00, 0xf0, 0x11, 0x00


	//----- nvinfo : EIATTR_KPARAM_INFO
	.align		4
.L_13:
        /*0018*/ 	.byte	0x04, 0x17
        /*001a*/ 	.short	(.L_15 - .L_14)
.L_14:
        /*001c*/ 	.word	0x00000000
        /*0020*/ 	.short	0x0005
        /*0022*/ 	.short	0x0028
        /*0024*/ 	.byte	0x00, 0xf4, 0x21, 0x00


	//----- nvinfo : EIATTR_KPARAM_INFO
	.align		4
.L_15:
        /*0028*/ 	.byte	0x04, 0x17
        /*002a*/ 	.short	(.L_17 - .L_16)
.L_16:
        /*002c*/ 	.word	0x00000000
        /*0030*/ 	.short	0x0004
        /*0032*/ 	.short	0x0020
        /*0034*/ 	.byte	0x00, 0xf4, 0x21, 0x00


	//----- nvinfo : EIATTR_KPARAM_INFO
	.align		4
.L_17:
        /*0038*/ 	.byte	0x04, 0x17
        /*003a*/ 	.short	(.L_19 - .L_18)
.L_18:
        /*003c*/ 	.word	0x00000000
        /*0040*/ 	.short	0x0003
        /*0042*/ 	.short	0x0018
        /*0044*/ 	.byte	0x00, 0xf4, 0x21, 0x00


	//----- nvinfo : EIATTR_KPARAM_INFO
	.align		4
.L_19:
        /*0048*/ 	.byte	0x04, 0x17
        /*004a*/ 	.short	(.L_21 - .L_20)
.L_20:
        /*004c*/ 	.word	0x00000000
        /*0050*/ 	.short	0x0002
        /*0052*/ 	.short	0x0010
        /*0054*/ 	.byte	0x00, 0xf4, 0x21, 0x00


	//----- nvinfo : EIATTR_KPARAM_INFO
	.align		4
.L_21:
        /*0058*/ 	.byte	0x04, 0x17
        /*005a*/ 	.short	(.L_23 - .L_22)
.L_22:
        /*005c*/ 	.word	0x00000000
        /*0060*/ 	.short	0x0001
        /*0062*/ 	.short	0x0008
        /*0064*/ 	.byte	0x00, 0xf4, 0x21, 0x00


	//----- nvinfo : EIATTR_KPARAM_INFO
	.align		4
.L_23:
        /*0068*/ 	.byte	0x04, 0x17
        /*006a*/ 	.short	(.L_25 - .L_24)
.L_24:
        /*006c*/ 	.word	0x00000000
        /*0070*/ 	.short	0x0000
        /*0072*/ 	.short	0x0000
        /*0074*/ 	.byte	0x00, 0xf4, 0x21, 0x00


	//----- nvinfo : EIATTR_SPARSE_MMA_MASK
	.align		4
.L_25:
        /*0078*/ 	.byte	0x03, 0x50
        /*007a*/ 	.short	0x0000


	//----- nvinfo : EIATTR_MAXREG_COUNT
	.align		4
        /*007c*/ 	.byte	0x03, 0x1b
        /*007e*/ 	.short	0x00ff


	//----- nvinfo : EIATTR_EXIT_INSTR_OFFSETS
	.align		4
        /*0080*/ 	.byte	0x04, 0x1c
        /*0082*/ 	.short	(.L_27 - .L_26)


	//   ....[0]....
.L_26:
        /*0084*/ 	.word	0x00000db0


	//   ....[1]....
        /*0088*/ 	.word	0x00000dd0


	//----- nvinfo : EIATTR_REQNTID
	.align		4
.L_27:
        /*008c*/ 	.byte	0x04, 0x10
        /*008e*/ 	.short	(.L_29 - .L_28)
.L_28:
        /*0090*/ 	.word	0x00000080
        /*0094*/ 	.word	0x00000001
        /*0098*/ 	.word	0x00000001


	//----- nvinfo : EIATTR_CBANK_PARAM_SIZE
	.align		4
.L_29:
        /*009c*/ 	.byte	0x03, 0x19
        /*009e*/ 	.short	0x0034


	//----- nvinfo : EIATTR_PARAM_CBANK
	.align		4
        /*00a0*/ 	.byte	0x04, 0x0a
        /*00a2*/ 	.short	(.L_31 - .L_30)
	.align		4
.L_30:
        /*00a4*/ 	.word	index@(.nv.constant0.triton_poi_fused__native_batch_norm_legit_no_training_relu_32)
        /*00a8*/ 	.short	0x0210
        /*00aa*/ 	.short	0x0034


	//----- nvinfo : EIATTR_SW_WAR
	.align		4
.L_31:
        /*00ac*/ 	.byte	0x04, 0x36
        /*00ae*/ 	.short	(.L_33 - .L_32)
.L_32:
        /*00b0*/ 	.word	0x00000008
.L_33:


//--------------------- .nv.callgraph             --------------------------
	.section	.nv.callgraph,"",@"SHT_CUDA_CALLGRAPH"
	.align	4
	.sectionentsize	8
	.align		4
        /*0000*/ 	.word	0x00000000
	.align		4
        /*0004*/ 	.word	0xffffffff
	.align		4
        /*0008*/ 	.word	0x00000000
	.align		4
        /*000c*/ 	.word	0xfffffffe
	.align		4
        /*0010*/ 	.word	0x00000000
	.align		4
        /*0014*/ 	.word	0xfffffffd
	.align		4
        /*0018*/ 	.word	0x00000000
	.align		4
        /*001c*/ 	.word	0xfffffffc


//--------------------- .nv.constant4             --------------------------
	.section	.nv.constant4,"a",@progbits
	.align	8
	.align		8
.nv.constant4:
        /*0000*/ 	.dword	_$_str
	.align		8
        /*0008*/ 	.dword	_$_str_$_2


//--------------------- .text.triton_poi_fused__native_batch_norm_legit_no_training_relu_32 --------------------------
	.section	.text.triton_poi_fused__native_batch_norm_legit_no_training_relu_32,"ax",@progbits
	.align	128
        .global         triton_poi_fused__native_batch_norm_legit_no_training_relu_32
        .type           triton_poi_fused__native_batch_norm_legit_no_training_relu_32,@function
        .size           triton_poi_fused__native_batch_norm_legit_no_training_relu_32,(.L_x_1 - triton_poi_fused__native_batch_norm_legit_no_training_relu_32)
        .other          triton_poi_fused__native_batch_norm_legit_no_training_relu_32,@"STO_CUDA_ENTRY STV_DEFAULT"
triton_poi_fused__native_batch_norm_legit_no_training_relu_32:
.text.triton_poi_fused__native_batch_norm_legit_no_training_relu_32:
[----:B------:R-:W0:Y:S01]  /*0000*/  LDC R1, c[0x0][0x28] ;  /* 0x00000a00ff017b82 */ /* 0x000e220000000800 */
[----:B------:R-:W1:Y:S07]  /*0010*/  S2R R0, SR_TID.X ;  /* 0x0000000000007919 */ /* 0x000e6e0000002100 */
[----:B------:R-:W2:Y:S01]  /*0020*/  LDC.64 R4, c[0x0][0x220] ;  /* 0x00008800ff047b82 */ /* 0x000ea20000000a00 */
[----:B------:R-:W-:Y:S01]  /*0030*/  MOV R42, RZ ;  /* 0x000000ff002a7202 */ /* 0x000fe20000000f00 */
[----:B------:R-:W3:Y:S01]  /*0040*/  S2R R3, SR_CTAID.X ;  /* 0x0000000000037919 */ /* 0x000ee20000002500 */
[----:B------:R-:W-:Y:S01]  /*0050*/  HFMA2.MMA R38, -RZ, RZ, 0, 0 ;  /* 0x00000000ff267435 */ /* 0x000fe200000001ff */
[----:B------:R-:W-:Y:S01]  /*0060*/  ULDC.64 UR4, c[0x0][0x208] ;  /* 0x0000820000047ab9 */ /* 0x000fe20000000a00 */
[----:B------:R-:W-:-:S02]  /*0070*/  CS2R R36, SRZ ;  /* 0x0000000000247805 */ /* 0x000fc4000001ff00 */
[----:B------:R-:W-:Y:S02]  /*0080*/  CS2R R24, SRZ ;  /* 0x0000000000187805 */ /* 0x000fe4000001ff00 */
[----:B------:R-:W-:Y:S02]  /*0090*/  MOV R6, RZ ;  /* 0x000000ff00067202 */ /* 0x000fe40000000f00 */
[----:B------:R-:W-:Y:S02]  /*00a0*/  CS2R R34, SRZ ;  /* 0x0000000000227805 */ /* 0x000fe4000001ff00 */
[----:B------:R-:W-:Y:S01]  /*00b0*/  CS2R R32, SRZ ;  /* 0x0000000000207805 */ /* 0x000fe2000001ff00 */
[----:B------:R-:W4:Y:S08]  /*00c0*/  LDC.64 R30, c[0x0][0x218] ;  /* 0x00008600ff1e7b82 */ /* 0x000f300000000a00 */
[----:B------:R-:W5:Y:S08]  /*00d0*/  LDC.64 R28, c[0x0][0x228] ;  /* 0x00008a00ff1c7b82 */ /* 0x000f700000000a00 */
[----:B------:R-:W2:Y:S01]  /*00e0*/  LDC.64 R16, c[0x0][0x230] ;  /* 0x00008c00ff107b82 */ /* 0x000ea20000000a00 */
[----:B-1----:R-:W-:-:S02]  /*00f0*/  SHF.L.U32 R0, R0, 0x2, RZ ;  /* 0x0000000200007819 */ /* 0x002fc400000006ff */
[----:B---3--:R-:W-:-:S05]  /*0100*/  SHF.R.S32.HI R7, RZ, 0x15, R3 ;  /* 0x00000015ff077819 */ /* 0x008fca0000011403 */
[----:B------:R-:W1:Y:S01]  /*0110*/  LDC.64 R26, c[0x0][0x210] ;  /* 0x00008400ff1a7b82 */ /* 0x000e620000000a00 */
[----:B------:R-:W-:Y:S02]  /*0120*/  LOP3.LUT R0, R0, 0x1fc, RZ, 0xc0, !PT ;  /* 0x000001fc00007812 */ /* 0x000fe400078ec0ff */
[----:B------:R-:W-:Y:S02]  /*0130*/  SGXT R7, R7, 0x1 ;  /* 0x000000010707781a */ /* 0x000fe40000000200 */
[----:B------:R-:W-:-:S04]  /*0140*/  LEA R0, R3, R0, 0xa ;  /* 0x0000000003007211 */ /* 0x000fc800078e50ff */
[----:B------:R-:W-:Y:S02]  /*0150*/  LEA.HI R2, R7, R0, RZ, 0x4 ;  /* 0x0000000007027211 */ /* 0x000fe400078f20ff */
[----:B------:R-:W-:Y:S02]  /*0160*/  ISETP.GE.AND P1, PT, R0, 0x14200, PT ;  /* 0x000142000000780c */ /* 0x000fe40003f26270 */
[----:B------:R-:W-:Y:S01]  /*0170*/  SHF.R.S32.HI R3, RZ, 0x4, R2 ;  /* 0x00000004ff037819 */ /* 0x000fe20000011402 */
[----:B------:R-:W-:-:S10]  /*0180*/  HFMA2.MMA R2, -RZ, RZ, 0, 0 ;  /* 0x00000000ff027435 */ /* 0x000fd400000001ff */
[----:B------:R-:W-:-:S05]  /*0190*/  IMAD.HI R2, R3, -0x3478d83f, R2 ;  /* 0xcb8727c103027827 */ /* 0x000fca00078e0202 */
[----:B------:R-:W-:-:S04]  /*01a0*/  SHF.R.U32.HI R9, RZ, 0x1f, R2 ;  /* 0x0000001fff097819 */ /* 0x000fc80000011602 */
[----:B------:R-:W-:-:S05]  /*01b0*/  LEA.HI.SX32 R9, R2, R9, 0x16 ;  /* 0x0000000902097211 */ /* 0x000fca00078fb2ff */
[----:B------:R-:W-:-:S04]  /*01c0*/  IMAD R41, R9, -0x508, R3 ;  /* 0xfffffaf809297824 */ /* 0x000fc800078e0203 */
[----:B--2---:R-:W-:-:S05]  /*01d0*/  IMAD.WIDE R2, R41, 0x4, R4 ;  /* 0x0000000429027825 */ /* 0x004fca00078e0204 */
[----:B------:R-:W2:Y:S04]  /*01e0*/  @!P1 LDG.E.EL R42, desc[UR4][R2.64] ;  /* 0x00000004022a9981 */ /* 0x000ea8000c2e1900 */
[----:B------:R-:W3:Y:S01]  /*01f0*/  @!P1 LDG.E.EL R38, desc[UR4][R2.64] ;  /* 0x0000000402269981 */ /* 0x000ee2000c2e1900 */
[----:B------:R-:W-:-:S03]  /*0200*/  IADD3 R8, R0, 0x200, RZ ;  /* 0x0000020000087810 */ /* 0x000fc60007ffe0ff */
[----:B------:R-:W3:Y:S04]  /*0210*/  @!P1 LDG.E.EL R36, desc[UR4][R2.64] ;  /* 0x0000000402249981 */ /* 0x000ee8000c2e1900 */
[----:B------:R1:W3:Y:S01]  /*0220*/  @!P1 LDG.E.EL R25, desc[UR4][R2.64] ;  /* 0x0000000402199981 */ /* 0x0002e2000c2e1900 */
[----:B------:R-:W-:-:S04]  /*0230*/  LEA.HI R7, R7, R8, RZ, 0x4 ;  /* 0x0000000807077211 */ /* 0x000fc800078f20ff */
[----:B------:R-:W-:-:S05]  /*0240*/  SHF.R.S32.HI R7, RZ, 0x4, R7 ;  /* 0x00000004ff077819 */ /* 0x000fca0000011407 */
[----:B------:R-:W-:-:S05]  /*0250*/  IMAD.HI R6, R7, -0x3478d83f, R6 ;  /* 0xcb8727c107067827 */ /* 0x000fca00078e0206 */
[----:B------:R-:W-:Y:S02]  /*0260*/  SHF.R.U32.HI R9, RZ, 0x1f, R6 ;  /* 0x0000001fff097819 */ /* 0x000fe40000011606 */
[----:B------:R-:W-:Y:S02]  /*0270*/  ISETP.GE.AND P0, PT, R8, 0x14200, PT ;  /* 0x000142000800780c */ /* 0x000fe40003f06270 */
[----:B------:R-:W-:-:S05]  /*0280*/  LEA.HI.SX32 R9, R6, R9, 0x16 ;  /* 0x0000000906097211 */ /* 0x000fca00078fb2ff */
[----:B------:R-:W-:-:S04]  /*0290*/  IMAD R39, R9, -0x508, R7 ;  /* 0xfffffaf809277824 */ /* 0x000fc800078e0207 */
[----:B------:R-:W-:-:S05]  /*02a0*/  IMAD.WIDE R4, R39, 0x4, R4 ;  /* 0x0000000427047825 */ /* 0x000fca00078e0204 */
[----:B------:R-:W3:Y:S04]  /*02b0*/  @!P0 LDG.E.EL R34, desc[UR4][R4.64] ;  /* 0x0000000404228981 */ /* 0x000ee8000c2e1900 */
[----:B------:R-:W3:Y:S04]  /*02c0*/  @!P0 LDG.E.EL R35, desc[UR4][R4.64] ;  /* 0x0000000404238981 */ /* 0x000ee8000c2e1900 */
[----:B------:R-:W3:Y:S04]  /*02d0*/  @!P0 LDG.E.EL R33, desc[UR4][R4.64] ;  /* 0x0000000404218981 */ /* 0x000ee8000c2e1900 */
[----:B------:R5:W3:Y:S01]  /*02e0*/  @!P0 LDG.E.EL R32, desc[UR4][R4.64] ;  /* 0x0000000404208981 */ /* 0x000ae2000c2e1900 */
[----:B-1----:R-:W-:Y:S01]  /*02f0*/  CS2R R2, SRZ ;  /* 0x0000000000027805 */ /* 0x002fe2000001ff00 */
[----:B----4-:R-:W-:Y:S01]  /*0300*/  IMAD.WIDE R10, R41, 0x4, R30 ;  /* 0x00000004290a7825 */ /* 0x010fe200078e021e */
[----:B------:R-:W-:-:S02]  /*0310*/  CS2R R8, SRZ ;  /* 0x0000000000087805 */ /* 0x000fc4000001ff00 */
[----:B------:R-:W-:Y:S02]  /*0320*/  CS2R R20, SRZ ;  /* 0x0000000000147805 */ /* 0x000fe4000001ff00 */
[----:B------:R-:W4:Y:S01]  /*0330*/  @!P1 LDG.E.EL R37, desc[UR4][R10.64] ;  /* 0x000000040a259981 */ /* 0x000f22000c2e1900 */
[----:B0----5:R-:W-:-:S03]  /*0340*/  CS2R R4, SRZ ;  /* 0x0000000000047805 */ /* 0x021fc6000001ff00 */
[----:B------:R-:W5:Y:S01]  /*0350*/  @!P1 LDG.E.EL R2, desc[UR4][R10.64] ;  /* 0x000000040a029981 */ /* 0x000f62000c2e1900 */
[----:B------:R-:W-:-:S03]  /*0360*/  IMAD.WIDE R18, R41, 0x4, R28 ;  /* 0x0000000429127825 */ /* 0x000fc600078e021c */
[----:B------:R-:W4:Y:S04]  /*0370*/  @!P1 LDG.E.EL R3, desc[UR4][R10.64] ;  /* 0x000000040a039981 */ /* 0x000f28000c2e1900 */
[----:B------:R0:W4:Y:S01]  /*0380*/  @!P1 LDG.E.EL R4, desc[UR4][R10.64] ;  /* 0x000000040a049981 */ /* 0x000122000c2e1900 */
[----:B------:R-:W-:-:S03]  /*0390*/  CS2R R6, SRZ ;  /* 0x0000000000067805 */ /* 0x000fc6000001ff00 */
[----:B------:R-:W4:Y:S01]  /*03a0*/  @!P1 LDG.E.EL R9, desc[UR4][R18.64] ;  /* 0x0000000412099981 */ /* 0x000f22000c2e1900 */
[----:B------:R-:W-:-:S03]  /*03b0*/  IMAD.WIDE R30, R39, 0x4, R30 ;  /* 0x00000004271e7825 */ /* 0x000fc600078e021e */
[----:B------:R-:W4:Y:S01]  /*03c0*/  @!P1 LDG.E.EL R20, desc[UR4][R18.64] ;  /* 0x0000000412149981 */ /* 0x000f22000c2e1900 */
[----:B0-----:R-:W-:Y:S02]  /*03d0*/  CS2R R10, SRZ ;  /* 0x00000000000a7805 */ /* 0x001fe4000001ff00 */
[----:B------:R-:W-:Y:S01]  /*03e0*/  CS2R R22, SRZ ;  /* 0x0000000000167805 */ /* 0x000fe2000001ff00 */
[----:B------:R-:W-:Y:S01]  /*03f0*/  IMAD.WIDE R28, R39, 0x4, R28 ;  /* 0x00000004271c7825 */ /* 0x000fe200078e021c */
[----:B------:R-:W4:Y:S04]  /*0400*/  @!P0 LDG.E.EL R5, desc[UR4][R30.64] ;  /* 0x000000041e058981 */ /* 0x000f28000c2e1900 */
[----:B------:R-:W4:Y:S04]  /*0410*/  @!P1 LDG.E.EL R10, desc[UR4][R18.64] ;  /* 0x00000004120a9981 */ /* 0x000f28000c2e1900 */
[----:B------:R-:W4:Y:S04]  /*0420*/  @!P1 LDG.E.EL R11, desc[UR4][R18.64] ;  /* 0x00000004120b9981 */ /* 0x000f28000c2e1900 */
[----:B------:R-:W4:Y:S04]  /*0430*/  @!P0 LDG.E.EL R6, desc[UR4][R30.64] ;  /* 0x000000041e068981 */ /* 0x000f28000c2e1900 */
[----:B------:R-:W4:Y:S04]  /*0440*/  @!P0 LDG.E.EL R7, desc[UR4][R30.64] ;  /* 0x000000041e078981 */ /* 0x000f28000c2e1900 */
[----:B------:R0:W4:Y:S04]  /*0450*/  @!P0 LDG.E.EL R8, desc[UR4][R30.64] ;  /* 0x000000041e088981 */ /* 0x000128000c2e1900 */
[----:B------:R-:W4:Y:S04]  /*0460*/  @!P0 LDG.E.EL R21, desc[UR4][R28.64] ;  /* 0x000000041c158981 */ /* 0x000f28000c2e1900 */
[----:B------:R-:W4:Y:S01]  /*0470*/  @!P0 LDG.E.EL R22, desc[UR4][R28.64] ;  /* 0x000000041c168981 */ /* 0x000f22000c2e1900 */
[----:B0-----:R-:W-:-:S03]  /*0480*/  IMAD.WIDE R30, R41, 0x4, R16 ;  /* 0x00000004291e7825 */ /* 0x001fc600078e0210 */
[----:B------:R-:W4:Y:S01]  /*0490*/  @!P0 LDG.E.EL R23, desc[UR4][R28.64] ;  /* 0x000000041c178981 */ /* 0x000f22000c2e1900 */
[----:B------:R-:W-:-:S03]  /*04a0*/  IMAD.WIDE R16, R39, 0x4, R16 ;  /* 0x0000000427107825 */ /* 0x000fc600078e0210 */
[----:B------:R0:W4:Y:S02]  /*04b0*/  @!P0 LDG.E.EL R24, desc[UR4][R28.64] ;  /* 0x000000041c188981 */ /* 0x000124000c2e1900 */
[----:B0-----:R-:W-:-:S06]  /*04c0*/  CS2R R28, SRZ ;  /* 0x00000000001c7805 */ /* 0x001fcc000001ff00 */
[----:B------:R-:W4:Y:S04]  /*04d0*/  @!P0 LDG.E.EL R28, desc[UR4][R16.64] ;  /* 0x00000004101c8981 */ /* 0x000f28000c2e1900 */
[----:B------:R-:W4:Y:S01]  /*04e0*/  @!P0 LDG.E.EL R29, desc[UR4][R16.64] ;  /* 0x00000004101d8981 */ /* 0x000f22000c2e1900 */
[----:B------:R-:W-:-:S06]  /*04f0*/  CS2R R40, SRZ ;  /* 0x0000000000287805 */ /* 0x000fcc000001ff00 */
[----:B------:R-:W4:Y:S04]  /*0500*/  @!P1 LDG.E.EL R40, desc[UR4][R30.64] ;  /* 0x000000041e289981 */ /* 0x000f28000c2e1900 */
[----:B------:R-:W4:Y:S01]  /*0510*/  @!P1 LDG.E.EL R41, desc[UR4][R30.64] ;  /* 0x000000041e299981 */ /* 0x000f22000c2e1900 */
[----:B------:R-:W-:Y:S02]  /*0520*/  CS2R R12, SRZ ;  /* 0x00000000000c7805 */ /* 0x000fe4000001ff00 */
[----:B------:R-:W-:Y:S01]  /*0530*/  CS2R R14, SRZ ;  /* 0x00000000000e7805 */ /* 0x000fe2000001ff00 */
[----:B------:R-:W-:-:S05]  /*0540*/  IMAD.WIDE R26, R0, 0x4, R26 ;  /* 0x00000004001a7825 */ /* 0x000fca00078e021a */
[----:B------:R-:W4:Y:S01]  /*0550*/  @!P1 LDG.E.128 R12, desc[UR4][R26.64] ;  /* 0x000000041a0c9981 */ /* 0x000f22000c1e1d00 */
[----:B--2---:R-:W-:-:S04]  /*0560*/  FADD R44, R42, 0.0010000000474974513054 ;  /* 0x3a83126f2a2c7421 */ /* 0x004fc80000000000 */
[----:B------:R-:W0:Y:S01]  /*0570*/  MUFU.SQRT R18, R44 ;  /* 0x0000002c00127308 */ /* 0x000e220000002000 */
[----:B---3--:R-:W-:Y:S01]  /*0580*/  FADD R19, R38, 0.0010000000474974513054 ;  /* 0x3a83126f26137421 */ /* 0x008fe20000000000 */
[----:B------:R-:W-:Y:S01]  /*0590*/  CS2R R38, SRZ ;  /* 0x0000000000267805 */ /* 0x000fe2000001ff00 */
[----:B------:R-:W-:-:S05]  /*05a0*/  FADD R36, R36, 0.0010000000474974513054 ;  /* 0x3a83126f24247421 */ /* 0x000fca0000000000 */
[----:B------:R-:W1:Y:S01]  /*05b0*/  MUFU.SQRT R19, R19 ;  /* 0x0000001300137308 */ /* 0x000e620000002000 */
[----:B------:R-:W-:Y:S01]  /*05c0*/  FADD R25, R25, 0.0010000000474974513054 ;  /* 0x3a83126f19197421 */ /* 0x000fe20000000000 */
[----:B------:R-:W2:Y:S04]  /*05d0*/  @!P0 LDG.E.EL R38, desc[UR4][R16.64] ;  /* 0x0000000410268981 */ /* 0x000ea8000c2e1900 */
[----:B------:R3:W2:Y:S01]  /*05e0*/  @!P0 LDG.E.EL R39, desc[UR4][R16.64] ;  /* 0x0000000410278981 */ /* 0x0006a2000c2e1900 */
[C---:B0-----:R-:W-:Y:S01]  /*05f0*/  FSETP.GT.AND P3, PT, R18.reuse, 8.50705917302346158658e+37, PT ;  /* 0x7e8000001200780b */ /* 0x041fe20003f64000 */
[----:B------:R0:W0:Y:S01]  /*0600*/  MUFU.SQRT R44, R25 ;  /* 0x00000019002c7308 */ /* 0x0000220000002000 */
[----:B------:R-:W-:Y:S01]  /*0610*/  FSETP.GEU.AND P6, PT, R18, 1.175494350822287508e-38, PT ;  /* 0x008000001200780b */ /* 0x000fe20003fce000 */
[----:B---3--:R-:W-:-:S06]  /*0620*/  HFMA2.MMA R16, -RZ, RZ, 1.625, 0 ;  /* 0x3e800000ff107435 */ /* 0x008fcc00000001ff */
[----:B------:R-:W3:Y:S01]  /*0630*/  MUFU.SQRT R36, R36 ;  /* 0x0000002400247308 */ /* 0x000ee20000002000 */
[----:B-1----:R-:W-:-:S03]  /*0640*/  FSETP.GT.AND P5, PT, R19, 8.50705917302346158658e+37, PT ;  /* 0x7e8000001300780b */ /* 0x002fc60003fa4000 */
[----:B------:R-:W-:Y:S01]  /*0650*/  @P3 FMUL R18, R18, 0.25 ;  /* 0x3e80000012123820 */ /* 0x000fe20000400000 */
[----:B------:R-:W-:Y:S02]  /*0660*/  FSETP.GEU.AND P2, PT, R19, 1.175494350822287508e-38, PT ;  /* 0x008000001300780b */ /* 0x000fe40003f4e000 */
[----:B0-----:R-:W-:Y:S01]  /*0670*/  FSEL R25, R16, 1, P3 ;  /* 0x3f80000010197808 */ /* 0x001fe20001800000 */
[----:B------:R-:W-:Y:S01]  /*0680*/  @!P6 FMUL R18, R18, 16777216 ;  /* 0x4b8000001212e820 */ /* 0x000fe20000400000 */
[----:B------:R-:W-:-:S03]  /*0690*/  FSETP.GT.AND P4, PT, R44, 8.50705917302346158658e+37, PT ;  /* 0x7e8000002c00780b */ /* 0x000fc60003f84000 */
[----:B------:R-:W-:Y:S01]  /*06a0*/  @!P6 FMUL R25, R25, 16777216 ;  /* 0x4b8000001919e820 */ /* 0x000fe20000400000 */
[----:B---3--:R-:W-:Y:S01]  /*06b0*/  FSETP.GT.AND P6, PT, R36, 8.50705917302346158658e+37, PT ;  /* 0x7e8000002400780b */ /* 0x008fe20003fc4000 */
[----:B------:R-:W-:Y:S01]  /*06c0*/  @P5 FMUL R19, R19, 0.25 ;  /* 0x3e80000013135820 */ /* 0x000fe20000400000 */
[----:B------:R-:W-:Y:S02]  /*06d0*/  FSEL R45, R16, 1, P5 ;  /* 0x3f800000102d7808 */ /* 0x000fe40002800000 */
[----:B------:R-:W-:Y:S02]  /*06e0*/  FSETP.GEU.AND P3, PT, R44, 1.175494350822287508e-38, PT ;  /* 0x008000002c00780b */ /* 0x000fe40003f6e000 */
[----:B------:R-:W-:Y:S02]  /*06f0*/  FSETP.GEU.AND P5, PT, R36, 1.175494350822287508e-38, PT ;  /* 0x008000002400780b */ /* 0x000fe40003fae000 */
[----:B------:R-:W-:Y:S01]  /*0700*/  CS2R R42, SRZ ;  /* 0x00000000002a7805 */ /* 0x000fe2000001ff00 */
[----:B------:R-:W-:Y:S01]  /*0710*/  @!P2 FMUL R19, R19, 16777216 ;  /* 0x4b8000001313a820 */ /* 0x000fe20000400000 */
[----:B------:R-:W0:Y:S01]  /*0720*/  MUFU.RCP R18, R18 ;  /* 0x0000001200127308 */ /* 0x000e220000001000 */
[----:B------:R-:W-:-:S03]  /*0730*/  @P4 FMUL R44, R44, 0.25 ;  /* 0x3e8000002c2c4820 */ /* 0x000fc60000400000 */
[----:B------:R-:W3:Y:S01]  /*0740*/  @!P1 LDG.E.EL R42, desc[UR4][R30.64] ;  /* 0x000000041e2a9981 */ /* 0x000ee2000c2e1900 */
[----:B------:R-:W-:-:S03]  /*0750*/  @P6 FMUL R36, R36, 0.25 ;  /* 0x3e80000024246820 */ /* 0x000fc60000400000 */
[----:B------:R1:W2:Y:S01]  /*0760*/  @!P1 LDG.E.EL R43, desc[UR4][R30.64] ;  /* 0x000000041e2b9981 */ /* 0x0002a2000c2e1900 */
[----:B------:R-:W-:Y:S01]  /*0770*/  FADD R34, R34, 0.0010000000474974513054 ;  /* 0x3a83126f22227421 */ /* 0x000fe20000000000 */
[----:B------:R-:W-:Y:S01]  /*0780*/  @!P3 FMUL R44, R44, 16777216 ;  /* 0x4b8000002c2cb820 */ /* 0x000fe20000400000 */
[----:B------:R-:W-:Y:S01]  /*0790*/  @!P5 FMUL R36, R36, 16777216 ;  /* 0x4b8000002424d820 */ /* 0x000fe20000400000 */
[----:B-1----:R1:W0:Y:S01]  /*07a0*/  MUFU.RCP R30, R19 ;  /* 0x00000013001e7308 */ /* 0x0022220000001000 */
[----:B------:R-:W-:Y:S01]  /*07b0*/  @!P2 FMUL R45, R45, 16777216 ;  /* 0x4b8000002d2da820 */ /* 0x000fe20000400000 */
[----:B------:R-:W-:-:S06]  /*07c0*/  FADD R35, R35, 0.0010000000474974513054 ;  /* 0x3a83126f23237421 */ /* 0x000fcc0000000000 */
[----:B------:R0:W-:Y:S01]  /*07d0*/  MUFU.SQRT R17, R34 ;  /* 0x0000002200117308 */ /* 0x0001e20000002000 */
[----:B-1----:R-:W-:-:S07]  /*07e0*/  FSEL R19, R16, 1, P4 ;  /* 0x3f80000010137808 */ /* 0x002fce0002000000 */
[----:B------:R-:W1:Y:S01]  /*07f0*/  MUFU.RCP R31, R44 ;  /* 0x0000002c001f7308 */ /* 0x000e620000001000 */
[----:B0-----:R-:W-:Y:S01]  /*0800*/  FMUL R25, R18, R25 ;  /* 0x0000001912197220 */ /* 0x001fe20000400000 */
[----:B------:R-:W-:-:S06]  /*0810*/  FMUL R30, R30, R45 ;  /* 0x0000002d1e1e7220 */ /* 0x000fcc0000400000 */
[----:B------:R-:W0:Y:S01]  /*0820*/  MUFU.RCP R36, R36 ;  /* 0x0000002400247308 */ /* 0x000e220000001000 */
[----:B------:R-:W-:Y:S01]  /*0830*/  FSEL R45, R16, 1, P6 ;  /* 0x3f800000102d7808 */ /* 0x000fe20003000000 */
[----:B------:R-:W-:-:S06]  /*0840*/  @!P3 FMUL R19, R19, 16777216 ;  /* 0x4b8000001313b820 */ /* 0x000fcc0000400000 */
[----:B------:R-:W5:Y:S01]  /*0850*/  MUFU.SQRT R18, R35 ;  /* 0x0000002300127308 */ /* 0x000f620000002000 */
[----:B------:R-:W-:Y:S01]  /*0860*/  @!P5 FMUL R45, R45, 16777216 ;  /* 0x4b8000002d2dd820 */ /* 0x000fe20000400000 */
[----:B------:R-:W-:Y:S01]  /*0870*/  FADD R34, R33, 0.0010000000474974513054 ;  /* 0x3a83126f21227421 */ /* 0x000fe20000000000 */
[----:B-1----:R-:W-:Y:S01]  /*0880*/  FMUL R31, R31, R19 ;  /* 0x000000131f1f7220 */ /* 0x002fe20000400000 */
[C---:B------:R-:W-:Y:S01]  /*0890*/  FSETP.GT.AND P3, PT, R17.reuse, 8.50705917302346158658e+37, PT ;  /* 0x7e8000001100780b */ /* 0x040fe20003f64000 */
[----:B------:R-:W-:Y:S01]  /*08a0*/  FADD R19, R32, 0.0010000000474974513054 ;  /* 0x3a83126f20137421 */ /* 0x000fe20000000000 */
[----:B0-----:R-:W-:Y:S01]  /*08b0*/  FMUL R32, R36, R45 ;  /* 0x0000002d24207220 */ /* 0x001fe20000400000 */
[----:B------:R-:W-:Y:S01]  /*08c0*/  FSETP.GEU.AND P6, PT, R17, 1.175494350822287508e-38, PT ;  /* 0x008000001100780b */ /* 0x000fe20003fce000 */
[----:B------:R-:W0:Y:S01]  /*08d0*/  MUFU.SQRT R36, R34 ;  /* 0x0000002200247308 */ /* 0x000e220000002000 */
[----:B------:R-:W-:Y:S02]  /*08e0*/  FSEL R33, R16, 1, P3 ;  /* 0x3f80000010217808 */ /* 0x000fe40001800000 */
[----:B-----5:R-:W-:-:S06]  /*08f0*/  FSETP.GT.AND P5, PT, R18, 8.50705917302346158658e+37, PT ;  /* 0x7e8000001200780b */ /* 0x020fcc0003fa4000 */
[----:B------:R-:W-:Y:S01]  /*0900*/  @P3 FMUL R17, R17, 0.25 ;  /* 0x3e80000011113820 */ /* 0x000fe20000400000 */
[----:B------:R-:W1:Y:S03]  /*0910*/  MUFU.SQRT R19, R19 ;  /* 0x0000001300137308 */ /* 0x000e660000002000 */
[----:B------:R-:W-:Y:S01]  /*0920*/  @!P6 FMUL R17, R17, 16777216 ;  /* 0x4b8000001111e820 */ /* 0x000fe20000400000 */
[----:B------:R-:W-:Y:S01]  /*0930*/  @!P6 FMUL R33, R33, 16777216 ;  /* 0x4b8000002121e820 */ /* 0x000fe20000400000 */
[----:B0-----:R-:W-:Y:S02]  /*0940*/  FSETP.GT.AND P6, PT, R36, 8.50705917302346158658e+37, PT ;  /* 0x7e8000002400780b */ /* 0x001fe40003fc4000 */
[C---:B------:R-:W-:Y:S01]  /*0950*/  FSETP.GEU.AND P2, PT, R18.reuse, 1.175494350822287508e-38, PT ;  /* 0x008000001200780b */ /* 0x040fe20003f4e000 */
[----:B------:R-:W-:Y:S01]  /*0960*/  @P5 FMUL R18, R18, 0.25 ;  /* 0x3e80000012125820 */ /* 0x000fe20000400000 */
[----:B------:R-:W-:-:S02]  /*0970*/  FSEL R34, R16, 1, P5 ;  /* 0x3f80000010227808 */ /* 0x000fc40002800000 */
[----:B------:R-:W-:Y:S02]  /*0980*/  FSETP.GEU.AND P5, PT, R36, 1.175494350822287508e-38, PT ;  /* 0x008000002400780b */ /* 0x000fe40003fae000 */
[----:B-1----:R-:W-:-:S05]  /*0990*/  FSETP.GT.AND P4, PT, R19, 8.50705917302346158658e+37, PT ;  /* 0x7e8000001300780b */ /* 0x002fca0003f84000 */
[----:B------:R-:W-:Y:S01]  /*09a0*/  @P6 FMUL R36, R36, 0.25 ;  /* 0x3e80000024246820 */ /* 0x000fe20000400000 */
[----:B------:R-:W-:Y:S01]  /*09b0*/  FSETP.GEU.AND P3, PT, R19, 1.175494350822287508e-38, PT ;  /* 0x008000001300780b */ /* 0x000fe20003f6e000 */
[----:B------:R0:W1:Y:S04]  /*09c0*/  MUFU.RCP R44, R17 ;  /* 0x00000011002c7308 */ /* 0x0000680000001000 */
[----:B------:R-:W-:-:S06]  /*09d0*/  @!P5 FMUL R36, R36, 16777216 ;  /* 0x4b8000002424d820 */ /* 0x000fcc0000400000 */
[----:B------:R-:W5:Y:S01]  /*09e0*/  MUFU.RCP R36, R36 ;  /* 0x0000002400247308 */ /* 0x000f620000001000 */
[----:B0-----:R-:W-:Y:S01]  /*09f0*/  FSEL R17, R16, 1, P6 ;  /* 0x3f80000010117808 */ /* 0x001fe20003000000 */
[----:B------:R-:W-:Y:S01]  /*0a00*/  @P4 FMUL R19, R19, 0.25 ;  /* 0x3e80000013134820 */ /* 0x000fe20000400000 */
[----:B------:R-:W-:-:S03]  /*0a10*/  @!P2 FMUL R18, R18, 16777216 ;  /* 0x4b8000001212a820 */ /* 0x000fc60000400000 */
[----:B------:R-:W-:Y:S01]  /*0a20*/  @!P3 FMUL R19, R19, 16777216 ;  /* 0x4b8000001313b820 */ /* 0x000fe20000400000 */
[----:B------:R-:W-:Y:S01]  /*0a30*/  @!P5 FMUL R17, R17, 16777216 ;  /* 0x4b8000001111d820 */ /* 0x000fe20000400000 */
[----:B-1----:R-:W-:Y:S01]  /*0a40*/  FMUL R33, R44, R33 ;  /* 0x000000212c217220 */ /* 0x002fe20000400000 */
[----:B------:R-:W-:Y:S01]  /*0a50*/  MUFU.RCP R45, R18 ;  /* 0x00000012002d7308 */ /* 0x000fe20000001000 */
[----:B------:R-:W-:Y:S01]  /*0a60*/  FSEL R44, R16, 1, P4 ;  /* 0x3f800000102c7808 */ /* 0x000fe20002000000 */
[----:B-----5:R-:W-:Y:S01]  /*0a70*/  FMUL R36, R36, R17 ;  /* 0x0000001124247220 */ /* 0x020fe20000400000 */
[----:B------:R-:W-:-:S05]  /*0a80*/  CS2R R16, SRZ ;  /* 0x0000000000107805 */ /* 0x000fca000001ff00 */
[----:B------:R0:W1:Y:S02]  /*0a90*/  MUFU.RCP R35, R19 ;  /* 0x0000001300237308 */ /* 0x0000640000001000 */
[----:B0-----:R-:W-:-:S06]  /*0aa0*/  CS2R R18, SRZ ;  /* 0x0000000000127805 */ /* 0x001fcc000001ff00 */
[----:B------:R-:W5:Y:S01]  /*0ab0*/  @!P0 LDG.E.128 R16, desc[UR4][R26.64+0x800] ;  /* 0x000800041a108981 */ /* 0x000f62000c1e1d00 */
[----:B------:R-:W-:-:S04]  /*0ac0*/  @!P3 FMUL R44, R44, 16777216 ;  /* 0x4b8000002c2cb820 */ /* 0x000fc80000400000 */
[----:B-1----:R-:W-:Y:S01]  /*0ad0*/  FMUL R35, R35, R44 ;  /* 0x0000002c23237220 */ /* 0x002fe20000400000 */
[----:B----4-:R-:W-:Y:S01]  /*0ae0*/  FADD R44, -R37, R12 ;  /* 0x0000000c252c7221 */ /* 0x010fe20000000100 */
[----:B------:R-:W-:Y:S02]  /*0af0*/  FADD R37, -R2, R13 ;  /* 0x0000000d02257221 */ /* 0x000fe40000000100 */
[----:B------:R-:W0:Y:S01]  /*0b00*/  LDC.64 R12, c[0x0][0x238] ;  /* 0x00008e00ff0c7b82 */ /* 0x000e220000000a00 */
[----:B------:R-:W-:Y:S01]  /*0b10*/  FADD R14, -R3, R14 ;  /* 0x0000000e030e7221 */ /* 0x000fe20000000100 */
[----:B------:R-:W-:Y:S01]  /*0b20*/  FADD R15, -R4, R15 ;  /* 0x0000000f040f7221 */ /* 0x000fe20000000100 */
[----:B------:R-:W-:Y:S01]  /*0b30*/  FMUL R25, R25, R44 ;  /* 0x0000002c19197220 */ /* 0x000fe20000400000 */
[----:B------:R-:W-:Y:S01]  /*0b40*/  FMUL R30, R30, R37 ;  /* 0x000000251e1e7220 */ /* 0x000fe20000400000 */
[----:B------:R-:W-:Y:S01]  /*0b50*/  FMUL R31, R31, R14 ;  /* 0x0000000e1f1f7220 */ /* 0x000fe20000400000 */
[----:B------:R-:W-:Y:S01]  /*0b60*/  FMUL R32, R32, R15 ;  /* 0x0000000f20207220 */ /* 0x000fe20000400000 */
[----:B------:R-:W-:Y:S01]  /*0b70*/  @!P2 FMUL R34, R34, 16777216 ;  /* 0x4b8000002222a820 */ /* 0x000fe20000400000 */
[----:B------:R-:W-:Y:S01]  /*0b80*/  FFMA R9, R25, R9, R40 ;  /* 0x0000000919097223 */ /* 0x000fe20000000028 */
[----:B------:R-:W-:-:S02]  /*0b90*/  FFMA R10, R30, R10, R41 ;  /* 0x0000000a1e0a7223 */ /* 0x000fc40000000029 */
[----:B------:R-:W-:Y:S02]  /*0ba0*/  FMUL R34, R45, R34 ;  /* 0x000000222d227220 */ /* 0x000fe40000400000 */
[C---:B------:R-:W-:Y:S02]  /*0bb0*/  FSETP.GEU.AND P5, PT, R9.reuse, RZ, PT ;  /* 0x000000ff0900720b */ /* 0x040fe40003fae000 */
[----:B------:R-:W-:Y:S02]  /*0bc0*/  FSETP.GEU.AND P4, PT, R10, RZ, PT ;  /* 0x000000ff0a00720b */ /* 0x000fe40003f8e000 */
[----:B------:R-:W-:Y:S01]  /*0bd0*/  SEL R4, R9, RZ, P5 ;  /* 0x000000ff09047207 */ /* 0x000fe20002800000 */
[----:B0-----:R-:W-:-:S04]  /*0be0*/  IMAD.WIDE R12, R0, 0x4, R12 ;  /* 0x00000004000c7825 */ /* 0x001fc800078e020c */
[----:B---3--:R-:W-:Y:S01]  /*0bf0*/  FFMA R11, R31, R11, R42 ;  /* 0x0000000b1f0b7223 */ /* 0x008fe2000000002a */
[----:B--2---:R-:W-:-:S04]  /*0c00*/  FFMA R20, R32, R20, R43 ;  /* 0x0000001420147223 */ /* 0x004fc8000000002b */
[----:B------:R-:W-:Y:S02]  /*0c10*/  FSETP.GEU.AND P3, PT, R11, RZ, PT ;  /* 0x000000ff0b00720b */ /* 0x000fe40003f6e000 */
[----:B------:R-:W-:Y:S01]  /*0c20*/  FSETP.GEU.AND P2, PT, R20, RZ, PT ;  /* 0x000000ff1400720b */ /* 0x000fe20003f4e000 */
[----:B-----5:R-:W-:Y:S01]  /*0c30*/  FADD R19, -R8, R19 ;  /* 0x0000001308137221 */ /* 0x020fe20000000100 */
[----:B------:R-:W-:Y:S01]  /*0c40*/  FADD R18, -R7, R18 ;  /* 0x0000001207127221 */ /* 0x000fe20000000100 */
[----:B------:R-:W-:Y:S01]  /*0c50*/  FADD R17, -R6, R17 ;  /* 0x0000001106117221 */ /* 0x000fe20000000100 */
[----:B------:R-:W-:Y:S01]  /*0c60*/  FADD R16, -R5, R16 ;  /* 0x0000001005107221 */ /* 0x000fe20000000100 */
[----:B------:R-:W-:Y:S01]  /*0c70*/  FMUL R36, R36, R19 ;  /* 0x0000001324247220 */ /* 0x000fe20000400000 */
[----:B------:R-:W-:Y:S01]  /*0c80*/  FMUL R35, R35, R18 ;  /* 0x0000001223237220 */ /* 0x000fe20000400000 */
[----:B------:R-:W-:Y:S01]  /*0c90*/  FMUL R34, R34, R17 ;  /* 0x0000001122227220 */ /* 0x000fe20000400000 */
[----:B------:R-:W-:Y:S01]  /*0ca0*/  FMUL R33, R33, R16 ;  /* 0x0000001021217220 */ /* 0x000fe20000400000 */
[----:B------:R-:W-:Y:S01]  /*0cb0*/  SEL R7, R20, RZ, P2 ;  /* 0x000000ff14077207 */ /* 0x000fe20001000000 */
[----:B------:R-:W-:Y:S01]  /*0cc0*/  FFMA R24, R36, R24, R39 ;  /* 0x0000001824187223 */ /* 0x000fe20000000027 */
[----:B------:R-:W-:Y:S01]  /*0cd0*/  SEL R6, R11, RZ, P3 ;  /* 0x000000ff0b067207 */ /* 0x000fe20001800000 */
[----:B------:R-:W-:Y:S01]  /*0ce0*/  FFMA R23, R35, R23, R38 ;  /* 0x0000001723177223 */ /* 0x000fe20000000026 */
[----:B------:R-:W-:Y:S01]  /*0cf0*/  SEL R5, R10, RZ, P4 ;  /* 0x000000ff0a057207 */ /* 0x000fe20002000000 */
[----:B------:R-:W-:Y:S01]  /*0d00*/  FFMA R22, R34, R22, R29 ;  /* 0x0000001622167223 */ /* 0x000fe2000000001d */
[----:B------:R-:W-:-:S02]  /*0d10*/  FFMA R21, R33, R21, R28 ;  /* 0x0000001521157223 */ /* 0x000fc4000000001c */
[----:B------:R-:W-:Y:S01]  /*0d20*/  FSETP.GEU.AND P2, PT, R23, RZ, PT ;  /* 0x000000ff1700720b */ /* 0x000fe20003f4e000 */
[----:B------:R0:W-:Y:S01]  /*0d30*/  @!P1 STG.E.128 desc[UR4][R12.64], R4 ;  /* 0x000000040c009986 */ /* 0x0001e2000c101d04 */
[----:B------:R-:W-:Y:S02]  /*0d40*/  FSETP.GEU.AND P1, PT, R24, RZ, PT ;  /* 0x000000ff1800720b */ /* 0x000fe40003f2e000 */
[----:B------:R-:W-:Y:S02]  /*0d50*/  FSETP.GEU.AND P3, PT, R22, RZ, PT ;  /* 0x000000ff1600720b */ /* 0x000fe40003f6e000 */
[----:B------:R-:W-:Y:S02]  /*0d60*/  FSETP.GEU.AND P4, PT, R21, RZ, PT ;  /* 0x000000ff1500720b */ /* 0x000fe40003f8e000 */
[----:B------:R-:W-:Y:S02]  /*0d70*/  SEL R11, R24, RZ, P1 ;  /* 0x000000ff180b7207 */ /* 0x000fe40000800000 */
[----:B------:R-:W-:-:S02]  /*0d80*/  SEL R10, R23, RZ, P2 ;  /* 0x000000ff170a7207 */ /* 0x000fc40001000000 */
[----:B------:R-:W-:Y:S02]  /*0d90*/  SEL R9, R22, RZ, P3 ;  /* 0x000000ff16097207 */ /* 0x000fe40001800000 */
[----:B------:R-:W-:Y:S01]  /*0da0*/  SEL R8, R21, RZ, P4 ;  /* 0x000000ff15087207 */ /* 0x000fe20002000000 */
[----:B0-----:R-:W-:Y:S06]  /*0db0*/  @P0 EXIT ;  /* 0x000000000000094d */ /* 0x001fec0003800000 */
[----:B------:R-:W-:Y:S01]  /*0dc0*/  STG.E.128 desc[UR4][R12.64+0x800], R8 ;  /* 0x000800080c007986 */ /* 0x000fe2000c101d04 */
[----:B------:R-:W-:Y:S05]  /*0dd0*/  EXIT ;  /* 0x000000000000794d */ /* 0x000fea0003800000 */
.L_x_0:
[----:B------:R-:W-:-:S00]  /*0de0*/  BRA `(.L_x_0) ;  /* 0xfffffffc00fc7947 */ /* 0x000fc0000383ffff */
[----:B------:R-:W-:-:S00]  /*0df0*/  NOP ;  /* 0x0000000000007918 */ /* 0x000fc00000000000 */
        /* <DEDUP_REMOVED lines=8> */
.L_x_1:


//--------------------- .nv.global.init           --------------------------
	.section	.nv.global.init,"aw",@progbits
.nv.global.init:
	.type		_$_str,@object
	.size		_$_str,(_$_str_$_2 - _$_str)
_$_str:
        /*0000*/ 	.byte	0x5f, 0x5f, 0x43, 0x55, 0x44, 0x41, 0x5f, 0x46, 0x54, 0x5a, 0x00
	.type		_$_str_$_2,@object
	.size		_$_str_$_2,(.L_1 - _$_str_$_2)
_$_str_$_2:
        /*000b*/ 	.byte	0x5f, 0x5f, 0x43, 0x55, 0x44, 0x41, 0x5f, 0x50, 0x52, 0x45, 0x43, 0x5f, 0x53, 0x51, 0x52, 0x54
        /*001b*/ 	.byte	0x00
.L_1:


//--------------------- .nv.constant0.triton_poi_fused__native_batch_norm_legit_no_training_relu_32 --------------------------
	.section	.nv.constant0.triton_poi_fused__native_batch_norm_legit_no_training_relu_32,"a",@progbits
	.sectionflags	@""
	.align	4
.nv.constant0.triton_poi_fused__native_batch_norm_legit_no_training_relu_32:
	.zero		580
